//
// Generated by NVIDIA NVVM Compiler
//
// Compiler Build ID: CL-36424714
// Cuda compilation tools, release 13.0, V13.0.88
// Based on NVVM 20.0.0
//

.version 9.0
.target sm_100
.address_size 64

	// .globl	_Z10vector_addPiS_S_

.visible .entry _Z10vector_addPiS_S_(
	.param .u64 .ptr .align 1 _Z10vector_addPiS_S__param_0,
	.param .u64 .ptr .align 1 _Z10vector_addPiS_S__param_1,
	.param .u64 .ptr .align 1 _Z10vector_addPiS_S__param_2
)
{
	.reg .b32 	%r<5>;
	.reg .b64 	%rd<11>;

	ld.param.u64 	%rd1, [_Z10vector_addPiS_S__param_0];
	ld.param.u64 	%rd2, [_Z10vector_addPiS_S__param_1];
	ld.param.u64 	%rd3, [_Z10vector_addPiS_S__param_2];
	cvta.to.global.u64 	%rd4, %rd1;
	cvta.to.global.u64 	%rd5, %rd3;
	cvta.to.global.u64 	%rd6, %rd2;
	mov.u32 	%r1, %tid.x;
	mul.wide.u32 	%rd7, %r1, 4;
	add.s64 	%rd8, %rd6, %rd7;
	ld.global.u32 	%r2, [%rd8];
	add.s64 	%rd9, %rd5, %rd7;
	ld.global.u32 	%r3, [%rd9];
	add.s32 	%r4, %r3, %r2;
	add.s64 	%rd10, %rd4, %rd7;
	st.global.u32 	[%rd10], %r4;
	ret;

}


// ===== COMPILED SASS (sm_100) =====

	.target	sm_100

	.elftype	@"ET_EXEC"


//--------------------- .note.nv.tkinfo           --------------------------
	.section	.note.nv.tkinfo,"",@"SHT_NOTE"
	.sectionflags	@"SHF_NOTE_NV_TKINFO"
	.tkinfo
        /*0018*/ 	.word	0x00000002
        /*0030*/ 	.string	""
        /*0030*/ 	.string	"ptxas"
        /*0030*/ 	.string	"Cuda compilation tools, release 13.0, V13.0.88"
        /*0030*/ 	.string	"Build cuda_13.0.r13.0/compiler.36424714_0"
        /*0030*/ 	.string	"-arch sm_100 -m 64 "



//--------------------- .note.nv.cuinfo           --------------------------
	.section	.note.nv.cuinfo,"",@"SHT_NOTE"
	.sectionflags	@"SHF_NOTE_NV_CUINFO"
        /*0018*/ 	.short	0x0002
        /*001a*/ 	.short	0x0064
        /*001c*/ 	.short	0x0082
	.zero		2


//--------------------- .nv.info                  --------------------------
	.section	.nv.info,"",@"SHT_CUDA_INFO"
	.align	4


	//----- nvinfo : EIATTR_REGCOUNT
	.align		4
        /*0000*/ 	.byte	0x04, 0x2f
        /*0002*/ 	.short	(.L_1 - .L_0)
	.align		4
.L_0:
        /*0004*/ 	.word	index@(_Z10vector_addPiS_S_)
        /*0008*/ 	.word	0x0000000c


	//----- nvinfo : EIATTR_FRAME_SIZE
	.align		4
.L_1:
        /*000c*/ 	.byte	0x04, 0x11
        /*000e*/ 	.short	(.L_3 - .L_2)
	.align		4
.L_2:
        /*0010*/ 	.word	index@(_Z10vector_addPiS_S_)
        /*0014*/ 	.word	0x00000000


	//----- nvinfo : EIATTR_MIN_STACK_SIZE
	.align		4
.L_3:
        /*0018*/ 	.byte	0x04, 0x12
        /*001a*/ 	.short	(.L_5 - .L_4)
	.align		4
.L_4:
        /*001c*/ 	.word	index@(_Z10vector_addPiS_S_)
        /*0020*/ 	.word	0x00000000
.L_5:


//--------------------- .nv.compat                --------------------------
	.section	.nv.compat,"",@"SHT_CUDA_COMPAT_INFO"
	.align	4
        /*0000*/ 	.byte	0x02, 0x09, 0x00, 0x00, 0x02, 0x02, 0x01, 0x00, 0x02, 0x05, 0x05, 0x00, 0x03, 0x07, 0x01, 0x01
        /*0010*/ 	.byte	0x02, 0x03, 0x00, 0x00, 0x02, 0x06, 0x01, 0x00, 0x04, 0x0b, 0x08, 0x00, 0x09, 0x00, 0x00, 0x00
        /*0020*/ 	.byte	0x00, 0x00, 0x00, 0x00


//--------------------- .nv.info._Z10vector_addPiS_S_ --------------------------
	.section	.nv.info._Z10vector_addPiS_S_,"",@"SHT_CUDA_INFO"
	.sectionflags	@""
	.align	4


	//----- nvinfo : EIATTR_CUDA_API_VERSION
	.align		4
        /*0000*/ 	.byte	0x04, 0x37
        /*0002*/ 	.short	(.L_7 - .L_6)
.L_6:
        /*0004*/ 	.word	0x00000082


	//----- nvinfo : EIATTR_KPARAM_INFO
	.align		4
.L_7:
        /*0008*/ 	.byte	0x04, 0x17
        /*000a*/ 	.short	(.L_9 - .L_8)
.L_8:
        /*000c*/ 	.word	0x00000000
        /*0010*/ 	.short	0x0002
        /*0012*/ 	.short	0x0010
        /*0014*/ 	.byte	0x00, 0xf5, 0x21, 0x00


	//----- nvinfo : EIATTR_KPARAM_INFO
	.align		4
.L_9:
        /*0018*/ 	.byte	0x04, 0x17
        /*001a*/ 	.short	(.L_11 - .L_10)
.L_10:
        /*001c*/ 	.word	0x00000000
        /*0020*/ 	.short	0x0001
        /*0022*/ 	.short	0x0008
        /*0024*/ 	.byte	0x00, 0xf5, 0x21, 0x00


	//----- nvinfo : EIATTR_KPARAM_INFO
	.align		4
.L_11:
        /*0028*/ 	.byte	0x04, 0x17
        /*002a*/ 	.short	(.L_13 - .L_12)
.L_12:
        /*002c*/ 	.word	0x00000000
        /*0030*/ 	.short	0x0000
        /*0032*/ 	.short	0x0000
        /*0034*/ 	.byte	0x00, 0xf5, 0x21, 0x00


	//----- nvinfo : EIATTR_SPARSE_MMA_MASK
	.align		4
.L_13:
        /*0038*/ 	.byte	0x03, 0x50
        /*003a*/ 	.short	0x0000


	//----- nvinfo : EIATTR_MAXREG_COUNT
	.align		4
        /*003c*/ 	.byte	0x03, 0x1b
        /*003e*/ 	.short	0x00ff


	//----- nvinfo : EIATTR_MERCURY_ISA_VERSION
	.align		4
        /*0040*/ 	.byte	0x03, 0x5f
        /*0042*/ 	.short	0x0101


	//----- nvinfo : EIATTR_VRC_CTA_INIT_COUNT
	.align		4
        /*0044*/ 	.byte	0x02, 0x4a
	.zero		1
	.zero		1


	//----- nvinfo : EIATTR_EXIT_INSTR_OFFSETS
	.align		4
        /*0048*/ 	.byte	0x04, 0x1c
        /*004a*/ 	.short	(.L_15 - .L_14)


	//   ....[0]....
.L_14:
        /*004c*/ 	.word	0x000000d0


	//----- nvinfo : EIATTR_CBANK_PARAM_SIZE
	.align		4
.L_15:
        /*0050*/ 	.byte	0x03, 0x19
        /*0052*/ 	.short	0x0018


	//----- nvinfo : EIATTR_PARAM_CBANK
	.align		4
        /*0054*/ 	.byte	0x04, 0x0a
        /*0056*/ 	.short	(.L_17 - .L_16)
	.align		4
.L_16:
        /*0058*/ 	.word	index@(.nv.constant0._Z10vector_addPiS_S_)
        /*005c*/ 	.short	0x0380
        /*005e*/ 	.short	0x0018


	//----- nvinfo : EIATTR_SW_WAR
	.align		4
.L_17:
        /*0060*/ 	.byte	0x04, 0x36
        /*0062*/ 	.short	(.L_19 - .L_18)
.L_18:
        /*0064*/ 	.word	0x00000008
.L_19:


//--------------------- .nv.callgraph             --------------------------
	.section	.nv.callgraph,"",@"SHT_CUDA_CALLGRAPH"
	.align	4
	.sectionentsize	8
	.align		4
        /*0000*/ 	.word	0x00000000
	.align		4
        /*0004*/ 	.word	0xffffffff
	.align		4
        /*0008*/ 	.word	0x00000000
	.align		4
        /*000c*/ 	.word	0xfffffffe
	.align		4
        /*0010*/ 	.word	0x00000000
	.align		4
        /*0014*/ 	.word	0xfffffffd
	.align		4
        /*0018*/ 	.word	0x00000000
	.align		4
        /*001c*/ 	.word	0xfffffffc


//--------------------- .text._Z10vector_addPiS_S_ --------------------------
	.section	.text._Z10vector_addPiS_S_,"ax",@progbits
	.align	128
        .global         _Z10vector_addPiS_S_
        .type           _Z10vector_addPiS_S_,@function
        .size           _Z10vector_addPiS_S_,(.L_x_1 - _Z10vector_addPiS_S_)
        .other          _Z10vector_addPiS_S_,@"STO_CUDA_ENTRY STV_DEFAULT"
_Z10vector_addPiS_S_:
.text._Z10vector_addPiS_S_:
[----:B------:R-:W-:Y:S01]  /*0000*/  LDC R1, c[0x0][0x37c] ;  /* 0x0000df00ff017b82 */ /* 0x000fe20000000800 */
[----:B------:R-:W0:Y:S07]  /*0010*/  S2R R9, SR_TID.X ;  /* 0x0000000000097919 */ /* 0x000e2e0000002100 */
[----:B------:R-:W0:Y:S01]  /*0020*/  LDC.64 R2, c[0x0][0x388] ;  /* 0x0000e200ff027b82 */ /* 0x000e220000000a00 */
[----:B------:R-:W1:Y:S07]  /*0030*/  LDCU.64 UR4, c[0x0][0x358] ;  /* 0x00006b00ff0477ac */ /* 0x000e6e0008000a00 */
[----:B------:R-:W2:Y:S08]  /*0040*/  LDC.64 R4, c[0x0][0x390] ;  /* 0x0000e400ff047b82 */ /* 0x000eb00000000a00 */
[----:B------:R-:W3:Y:S01]  /*0050*/  LDC.64 R6, c[0x0][0x380] ;  /* 0x0000e000ff067b82 */ /* 0x000ee20000000a00 */
[----:B0-----:R-:W-:-:S04]  /*0060*/  IMAD.WIDE.U32 R2, R9, 0x4, R2 ;  /* 0x0000000409027825 */ /* 0x001fc800078e0002 */
[C---:B--2---:R-:W-:Y:S02]  /*0070*/  IMAD.WIDE.U32 R4, R9.reuse, 0x4, R4 ;  /* 0x0000000409047825 */ /* 0x044fe400078e0004 */
[----:B-1----:R-:W2:Y:S04]  /*0080*/  LDG.E R2, desc[UR4][R2.64] ;  /* 0x0000000402027981 */ /* 0x002ea8000c1e1900 */
[----:B------:R-:W2:Y:S01]  /*0090*/  LDG.E R5, desc[UR4][R4.64] ;  /* 0x0000000404057981 */ /* 0x000ea2000c1e1900 */
[----:B---3--:R-:W-:Y:S01]  /*00a0*/  IMAD.WIDE.U32 R6, R9, 0x4, R6 ;  /* 0x0000000409067825 */ /* 0x008fe200078e0006 */
[----:B--2---:R-:W-:-:S05]  /*00b0*/  IADD3 R9, PT, PT, R2, R5, RZ ;  /* 0x0000000502097210 */ /* 0x004fca0007ffe0ff */
[----:B------:R-:W-:Y:S01]  /*00c0*/  STG.E desc[UR4][R6.64], R9 ;  /* 0x0000000906007986 */ /* 0x000fe2000c101904 */
[----:B------:R-:W-:Y:S05]  /*00d0*/  EXIT ;  /* 0x000000000000794d */ /* 0x000fea0003800000 */
.L_x_0:
[----:B------:R-:W-:-:S00]  /*00e0*/  BRA `(.L_x_0) ;  /* 0xfffffffc00fc7947 */ /* 0x000fc0000383ffff */
[----:B------:R-:W-:-:S00]  /*00f0*/  NOP ;  /* 0x0000000000007918 */ /* 0x000fc00000000000 */
        /* <DEDUP_REMOVED lines=8> */
.L_x_1:


//--------------------- .nv.shared.reserved.0     --------------------------
	.section	.nv.shared.reserved.0,"aw",@nobits
	.weak		__nv_reservedSMEM_offset_0_alias
	.size		__nv_reservedSMEM_offset_0_alias, 0, 64
	.other		__nv_reservedSMEM_offset_0_alias,@"STO_CUDA_RESERVED_SHARED STV_DEFAULT"
__nv_reservedSMEM_offset_0_alias:
	.zero		0
	.zero		64


//--------------------- .nv.constant0._Z10vector_addPiS_S_ --------------------------
	.section	.nv.constant0._Z10vector_addPiS_S_,"a",@progbits
	.sectionflags	@""
	.align	4
.nv.constant0._Z10vector_addPiS_S_:
	.zero		920


//--------------------- SYMBOLS --------------------------

	.type		.nv.reservedSmem.offset0,@object
	.size		.nv.reservedSmem.offset0,0x4
